	.headerflags	@"EF_CUDA_TEXMODE_UNIFIED EF_CUDA_64BIT_ADDRESS EF_CUDA_SM89 EF_CUDA_VIRTUAL_SM(EF_CUDA_SM89)"
	.elftype	@"ET_EXEC"


//--------------------- .nv.info                  --------------------------
	.section	.nv.info,"",@"SHT_CUDA_INFO"
	.align	4


	//----- nvinfo : EIATTR_REGCOUNT
	.align		4
        /*0000*/ 	.byte	0x04, 0x2f
        /*0002*/ 	.short	(.L_2 - .L_1)
	.align		4
.L_1:
        /*0004*/ 	.word	index@(triton__0d1d2d3d4d5d6d7de8de)
        /*0008*/ 	.word	0x00000028


	//----- nvinfo : EIATTR_MAX_STACK_SIZE
	.align		4
.L_2:
        /*000c*/ 	.byte	0x04, 0x23
        /*000e*/ 	.short	(.L_4 - .L_3)
	.align		4
.L_3:
        /*0010*/ 	.word	index@(triton__0d1d2d3d4d5d6d7de8de)
        /*0014*/ 	.word	0x00000000


	//----- nvinfo : EIATTR_MIN_STACK_SIZE
	.align		4
.L_4:
        /*0018*/ 	.byte	0x04, 0x12
        /*001a*/ 	.short	(.L_6 - .L_5)
	.align		4
.L_5:
        /*001c*/ 	.word	index@(triton__0d1d2d3d4d5d6d7de8de)
        /*0020*/ 	.word	0x00000000


	//----- nvinfo : EIATTR_FRAME_SIZE
	.align		4
.L_6:
        /*0024*/ 	.byte	0x04, 0x11
        /*0026*/ 	.short	(.L_8 - .L_7)
	.align		4
.L_7:
        /*0028*/ 	.word	index@(triton__0d1d2d3d4d5d6d7de8de)
        /*002c*/ 	.word	0x00000000
.L_8:


//--------------------- .nv.info.triton__0d1d2d3d4d5d6d7de8de --------------------------
	.section	.nv.info.triton__0d1d2d3d4d5d6d7de8de,"",@"SHT_CUDA_INFO"
	.align	4


	//----- nvinfo : EIATTR_CUDA_API_VERSION
	.align		4
        /*0000*/ 	.byte	0x04, 0x37
        /*0002*/ 	.short	(.L_10 - .L_9)
.L_9:
        /*0004*/ 	.word	0x0000007b


	//----- nvinfo : EIATTR_PARAM_CBANK
	.align		4
.L_10:
        /*0008*/ 	.byte	0x04, 0x0a
        /*000a*/ 	.short	(.L_12 - .L_11)
	.align		4
.L_11:
        /*000c*/ 	.word	index@(.nv.constant0.triton__0d1d2d3d4d5d6d7de8de)
        /*0010*/ 	.short	0x0160
        /*0012*/ 	.short	0x0040


	//----- nvinfo : EIATTR_CBANK_PARAM_SIZE
	.align		4
.L_12:
        /*0014*/ 	.byte	0x03, 0x19
        /*0016*/ 	.short	0x0040


	//----- nvinfo : EIATTR_KPARAM_INFO
	.align		4
        /*0018*/ 	.byte	0x04, 0x17
        /*001a*/ 	.short	(.L_14 - .L_13)
.L_13:
        /*001c*/ 	.word	0x00000000
        /*0020*/ 	.short	0x0008
        /*0022*/ 	.short	0x003c
        /*0024*/ 	.byte	0x00, 0xf0, 0x11, 0x00


	//----- nvinfo : EIATTR_KPARAM_INFO
	.align		4
.L_14:
        /*0028*/ 	.byte	0x04, 0x17
        /*002a*/ 	.short	(.L_16 - .L_15)
.L_15:
        /*002c*/ 	.word	0x00000000
        /*0030*/ 	.short	0x0007
        /*0032*/ 	.short	0x0038
        /*0034*/ 	.byte	0x00, 0xf0, 0x11, 0x00


	//----- nvinfo : EIATTR_KPARAM_INFO
	.align		4
.L_16:
        /*0038*/ 	.byte	0x04, 0x17
        /*003a*/ 	.short	(.L_18 - .L_17)
.L_17:
        /*003c*/ 	.word	0x00000000
        /*0040*/ 	.short	0x0006
        /*0042*/ 	.short	0x0030
        /*0044*/ 	.byte	0x00, 0xf0, 0x21, 0x00


	//----- nvinfo : EIATTR_KPARAM_INFO
	.align		4
.L_18:
        /*0048*/ 	.byte	0x04, 0x17
        /*004a*/ 	.short	(.L_20 - .L_19)
.L_19:
        /*004c*/ 	.word	0x00000000
        /*0050*/ 	.short	0x0005
        /*0052*/ 	.short	0x0028
        /*0054*/ 	.byte	0x00, 0xf0, 0x21, 0x00


	//----- nvinfo : EIATTR_KPARAM_INFO
	.align		4
.L_20:
        /*0058*/ 	.byte	0x04, 0x17
        /*005a*/ 	.short	(.L_22 - .L_21)
.L_21:
        /*005c*/ 	.word	0x00000000
        /*0060*/ 	.short	0x0004
        /*0062*/ 	.short	0x0020
        /*0064*/ 	.byte	0x00, 0xf0, 0x21, 0x00


	//----- nvinfo : EIATTR_KPARAM_INFO
	.align		4
.L_22:
        /*0068*/ 	.byte	0x04, 0x17
        /*006a*/ 	.short	(.L_24 - .L_23)
.L_23:
        /*006c*/ 	.word	0x00000000
        /*0070*/ 	.short	0x0003
        /*0072*/ 	.short	0x0018
        /*0074*/ 	.byte	0x00, 0xf0, 0x21, 0x00


	//----- nvinfo : EIATTR_KPARAM_INFO
	.align		4
.L_24:
        /*0078*/ 	.byte	0x04, 0x17
        /*007a*/ 	.short	(.L_26 - .L_25)
.L_25:
        /*007c*/ 	.word	0x00000000
        /*0080*/ 	.short	0x0002
        /*0082*/ 	.short	0x0010
        /*0084*/ 	.byte	0x00, 0xf0, 0x21, 0x00


	//----- nvinfo : EIATTR_KPARAM_INFO
	.align		4
.L_26:
        /*0088*/ 	.byte	0x04, 0x17
        /*008a*/ 	.short	(.L_28 - .L_27)
.L_27:
        /*008c*/ 	.word	0x00000000
        /*0090*/ 	.short	0x0001
        /*0092*/ 	.short	0x0008
        /*0094*/ 	.byte	0x00, 0xf0, 0x21, 0x00


	//----- nvinfo : EIATTR_KPARAM_INFO
	.align		4
.L_28:
        /*0098*/ 	.byte	0x04, 0x17
        /*009a*/ 	.short	(.L_30 - .L_29)
.L_29:
        /*009c*/ 	.word	0x00000000
        /*00a0*/ 	.short	0x0000
        /*00a2*/ 	.short	0x0000
        /*00a4*/ 	.byte	0x00, 0xf0, 0x21, 0x00


	//----- nvinfo : EIATTR_MAXREG_COUNT
	.align		4
.L_30:
        /*00a8*/ 	.byte	0x03, 0x1b
        /*00aa*/ 	.short	0x00ff


	//----- nvinfo : EIATTR_COOP_GROUP_MASK_REGIDS
	.align		4
        /*00ac*/ 	.byte	0x04, 0x29
        /*00ae*/ 	.short	(.L_32 - .L_31)


	//   ....[0]....
.L_31:
        /*00b0*/ 	.word	0xffffffff


	//   ....[1]....
        /*00b4*/ 	.word	0xffffffff


	//   ....[2]....
        /*00b8*/ 	.word	0xffffffff


	//   ....[3]....
        /*00bc*/ 	.word	0xffffffff


	//   ....[4]....
        /*00c0*/ 	.word	0xffffffff


	//   ....[5]....
        /*00c4*/ 	.word	0xffffffff


	//   ....[6]....
        /*00c8*/ 	.word	0xffffffff


	//   ....[7]....
        /*00cc*/ 	.word	0xffffffff


	//   ....[8]....
        /*00d0*/ 	.word	0xffffffff


	//   ....[9]....
        /*00d4*/ 	.word	0xffffffff


	//   ....[10]....
        /*00d8*/ 	.word	0xffffffff


	//   ....[11]....
        /*00dc*/ 	.word	0xffffffff


	//   ....[12]....
        /*00e0*/ 	.word	0xffffffff


	//   ....[13]....
        /*00e4*/ 	.word	0xffffffff


	//   ....[14]....
        /*00e8*/ 	.word	0xffffffff


	//   ....[15]....
        /*00ec*/ 	.word	0xffffffff


	//----- nvinfo : EIATTR_COOP_GROUP_INSTR_OFFSETS
	.align		4
.L_32:
        /*00f0*/ 	.byte	0x04, 0x28
        /*00f2*/ 	.short	(.L_34 - .L_33)


	//   ....[0]....
.L_33:
        /*00f4*/ 	.word	0x000004e0


	//   ....[1]....
        /*00f8*/ 	.word	0x00000500


	//   ....[2]....
        /*00fc*/ 	.word	0x00000520


	//   ....[3]....
        /*0100*/ 	.word	0x00000540


	//   ....[4]....
        /*0104*/ 	.word	0x00000560


	//   ....[5]....
        /*0108*/ 	.word	0x000005d0


	//   ....[6]....
        /*010c*/ 	.word	0x000005f0


	//   ....[7]....
        /*0110*/ 	.word	0x00000620


	//   ....[8]....
        /*0114*/ 	.word	0x000011e0


	//   ....[9]....
        /*0118*/ 	.word	0x00001200


	//   ....[10]....
        /*011c*/ 	.word	0x00001220


	//   ....[11]....
        /*0120*/ 	.word	0x00001240


	//   ....[12]....
        /*0124*/ 	.word	0x00001270


	//   ....[13]....
        /*0128*/ 	.word	0x000012e0


	//   ....[14]....
        /*012c*/ 	.word	0x00001300


	//   ....[15]....
        /*0130*/ 	.word	0x00001320


	//----- nvinfo : EIATTR_EXIT_INSTR_OFFSETS
	.align		4
.L_34:
        /*0134*/ 	.byte	0x04, 0x1c
        /*0136*/ 	.short	(.L_36 - .L_35)


	//   ....[0]....
.L_35:
        /*0138*/ 	.word	0x00001d60


	//----- nvinfo : EIATTR_MAX_THREADS
	.align		4
.L_36:
        /*013c*/ 	.byte	0x04, 0x05
        /*013e*/ 	.short	(.L_38 - .L_37)
.L_37:
        /*0140*/ 	.word	0x00000100
        /*0144*/ 	.word	0x00000001
        /*0148*/ 	.word	0x00000001
.L_38:


//--------------------- .nv.rel.action            --------------------------
	.section	.nv.rel.action,"",@"SHT_CUDA_RELOCINFO"
	.align	8
	.sectionentsize	8
        /*0000*/ 	.byte	0x73, 0x00, 0x00, 0x00, 0x00, 0x00, 0x00, 0x00, 0x00, 0x00, 0x00, 0x11, 0x25, 0x00, 0x05, 0x36


//--------------------- .nv.constant0.triton__0d1d2d3d4d5d6d7de8de --------------------------
	.section	.nv.constant0.triton__0d1d2d3d4d5d6d7de8de,"a",@progbits
	.align	4
.nv.constant0.triton__0d1d2d3d4d5d6d7de8de:
	.zero		416


//--------------------- .text.triton__0d1d2d3d4d5d6d7de8de --------------------------
	.section	.text.triton__0d1d2d3d4d5d6d7de8de,"ax",@progbits
	.sectionflags	@"SHF_BARRIERS=1"
	.sectioninfo	@"SHI_REGISTERS=40"
	.align	128
        .global         triton__0d1d2d3d4d5d6d7de8de
        .type           triton__0d1d2d3d4d5d6d7de8de,@function
        .size           triton__0d1d2d3d4d5d6d7de8de,(.L_x_2 - triton__0d1d2d3d4d5d6d7de8de)
        .other          triton__0d1d2d3d4d5d6d7de8de,@"STO_CUDA_ENTRY STV_DEFAULT"
triton__0d1d2d3d4d5d6d7de8de:
.text.triton__0d1d2d3d4d5d6d7de8de:
[----:B------:R-:W-:-:S02]  /*0000*/  MOV R1, c[0x0][0x28] ;  /* 0x00000a0000017a02 */ /* 0x000fc40000000f00 */
[----:B------:R-:W0:Y:S01]  /*0010*/  S2R R12, SR_TID.X ;  /* 0x00000000000c7919 */ /* 0x000e220000002100 */
[----:B------:R-:W-:Y:S01]  /*0020*/  MOV R35, 0x2 ;  /* 0x0000000200237802 */ /* 0x000fe20000000f00 */
[----:B------:R-:W-:Y:S01]  /*0030*/  CS2R R6, SRZ ;  /* 0x0000000000067805 */ /* 0x000fe2000001ff00 */
[----:B------:R-:W-:Y:S01]  /*0040*/  ULDC.64 UR4, c[0x0][0x118] ;  /* 0x0000460000047ab9 */ /* 0x000fe20000000a00 */
[----:B------:R-:W1:Y:S01]  /*0050*/  S2R R2, SR_CTAID.X ;  /* 0x0000000000027919 */ /* 0x000e620000002500 */
[----:B0-----:R-:W-:-:S04]  /*0060*/  LOP3.LUT R16, R12, 0xff, RZ, 0xc0, !PT ;  /* 0x000000ff0c107812 */ /* 0x001fc800078ec0ff */
[----:B------:R-:W-:-:S04]  /*0070*/  SHF.L.U32 R3, R16, 0x3, RZ ;  /* 0x0000000310037819 */ /* 0x000fc800000006ff */
[----:B------:R-:W-:Y:S01]  /*0080*/  IADD3 R4, R3, 0x800, RZ ;  /* 0x0000080003047810 */ /* 0x000fe20007ffe0ff */
[----:B-1----:R-:W-:-:S03]  /*0090*/  IMAD R30, R2, 0x900, R3 ;  /* 0x00000900021e7824 */ /* 0x002fc600078e0203 */
[----:B------:R-:W-:Y:S01]  /*00a0*/  ISETP.GE.U32.AND P3, PT, R4, 0x900, PT ;  /* 0x000009000400780c */ /* 0x000fe20003f66070 */
[C---:B------:R-:W-:Y:S01]  /*00b0*/  IMAD.WIDE R24, R30.reuse, R35, c[0x0][0x170] ;  /* 0x00005c001e187625 */ /* 0x040fe200078e0223 */
[----:B------:R-:W-:Y:S01]  /*00c0*/  IADD3 R34, R30, 0x800, RZ ;  /* 0x000008001e227810 */ /* 0x000fe20007ffe0ff */
[----:B------:R-:W-:-:S03]  /*00d0*/  CS2R R4, SRZ ;  /* 0x0000000000047805 */ /* 0x000fc6000001ff00 */
[----:B------:R-:W2:Y:S01]  /*00e0*/  LDG.E.EL.128 R8, [R24.64] ;  /* 0x0000000418087981 */ /* 0x000ea2000c2e1d00 */
[----:B------:R-:W-:-:S06]  /*00f0*/  IMAD.WIDE R34, R34, R35, c[0x0][0x170] ;  /* 0x00005c0022227625 */ /* 0x000fcc00078e0223 */
[----:B------:R-:W3:Y:S01]  /*0100*/  @!P3 LDG.E.EL.128 R4, [R34.64] ;  /* 0x000000042204b981 */ /* 0x000ee2000c2e1d00 */
[C---:B------:R-:W-:Y:S02]  /*0110*/  LOP3.LUT P2, RZ, R12.reuse, 0x1f, RZ, 0xc0, !PT ;  /* 0x0000001f0cff7812 */ /* 0x040fe4000784c0ff */
[----:B------:R-:W-:Y:S02]  /*0120*/  ISETP.GE.AND P1, PT, R12, 0x8, PT ;  /* 0x000000080c00780c */ /* 0x000fe40003f26270 */
[----:B---3--:R-:W-:Y:S02]  /*0130*/  SEL R17, R4, RZ, !P3 ;  /* 0x000000ff04117207 */ /* 0x008fe40005800000 */
[----:B------:R-:W-:Y:S02]  /*0140*/  SEL R5, R5, RZ, !P3 ;  /* 0x000000ff05057207 */ /* 0x000fe40005800000 */
[C---:B------:R-:W-:Y:S02]  /*0150*/  SHF.L.U32 R19, R17.reuse, 0x10, RZ ;  /* 0x0000001011137819 */ /* 0x040fe400000006ff */
[----:B------:R-:W-:-:S02]  /*0160*/  PRMT R18, R17, 0x7632, R18 ;  /* 0x0000763211127816 */ /* 0x000fc40000000012 */
[----:B------:R-:W-:Y:S01]  /*0170*/  PRMT R17, R5, 0x7632, R17 ;  /* 0x0000763205117816 */ /* 0x000fe20000000011 */
[----:B------:R-:W-:Y:S01]  /*0180*/  FMUL R19, R19, R19 ;  /* 0x0000001313137220 */ /* 0x000fe20000400000 */
[----:B------:R-:W-:Y:S02]  /*0190*/  SHF.L.U32 R18, R18, 0x10, RZ ;  /* 0x0000001012127819 */ /* 0x000fe400000006ff */
[----:B------:R-:W-:Y:S02]  /*01a0*/  SHF.L.U32 R5, R5, 0x10, RZ ;  /* 0x0000001005057819 */ /* 0x000fe400000006ff */
[----:B--2---:R-:W-:Y:S01]  /*01b0*/  SHF.L.U32 R14, R8, 0x10, RZ ;  /* 0x00000010080e7819 */ /* 0x004fe200000006ff */
[----:B------:R-:W-:Y:S01]  /*01c0*/  FMUL R18, R18, R18 ;  /* 0x0000001212127220 */ /* 0x000fe20000400000 */
[----:B------:R-:W-:Y:S01]  /*01d0*/  FSEL R19, R19, -RZ, !P3 ;  /* 0x800000ff13137208 */ /* 0x000fe20005800000 */
[----:B------:R-:W-:Y:S01]  /*01e0*/  FMUL R5, R5, R5 ;  /* 0x0000000505057220 */ /* 0x000fe20000400000 */
[----:B------:R-:W-:-:S02]  /*01f0*/  PRMT R15, R8, 0x7632, R15 ;  /* 0x00007632080f7816 */ /* 0x000fc4000000000f */
[----:B------:R-:W-:Y:S02]  /*0200*/  SHF.L.U32 R17, R17, 0x10, RZ ;  /* 0x0000001011117819 */ /* 0x000fe400000006ff */
[----:B------:R-:W-:Y:S01]  /*0210*/  SEL R6, R6, RZ, !P3 ;  /* 0x000000ff06067207 */ /* 0x000fe20005800000 */
[----:B------:R-:W-:Y:S01]  /*0220*/  FFMA R19, R14, R14, R19 ;  /* 0x0000000e0e137223 */ /* 0x000fe20000000013 */
[----:B------:R-:W-:Y:S01]  /*0230*/  PRMT R13, R9, 0x7632, R13 ;  /* 0x00007632090d7816 */ /* 0x000fe2000000000d */
[----:B------:R-:W-:Y:S01]  /*0240*/  FMUL R17, R17, R17 ;  /* 0x0000001111117220 */ /* 0x000fe20000400000 */
[----:B------:R-:W-:Y:S02]  /*0250*/  SHF.L.U32 R9, R9, 0x10, RZ ;  /* 0x0000001009097819 */ /* 0x000fe400000006ff */
[----:B------:R-:W-:Y:S02]  /*0260*/  SHF.L.U32 R15, R15, 0x10, RZ ;  /* 0x000000100f0f7819 */ /* 0x000fe400000006ff */
[----:B------:R-:W-:-:S02]  /*0270*/  FSEL R18, R18, -RZ, !P3 ;  /* 0x800000ff12127208 */ /* 0x000fc40005800000 */
[----:B------:R-:W-:Y:S02]  /*0280*/  FSEL R14, R5, -RZ, !P3 ;  /* 0x800000ff050e7208 */ /* 0x000fe40005800000 */
[C---:B------:R-:W-:Y:S02]  /*0290*/  PRMT R5, R6.reuse, 0x7632, R5 ;  /* 0x0000763206057816 */ /* 0x040fe40000000005 */
[----:B------:R-:W-:Y:S01]  /*02a0*/  SHF.L.U32 R6, R6, 0x10, RZ ;  /* 0x0000001006067819 */ /* 0x000fe200000006ff */
[----:B------:R-:W-:Y:S01]  /*02b0*/  FFMA R18, R15, R15, R18 ;  /* 0x0000000f0f127223 */ /* 0x000fe20000000012 */
[----:B------:R-:W-:Y:S01]  /*02c0*/  SEL R7, R7, RZ, !P3 ;  /* 0x000000ff07077207 */ /* 0x000fe20005800000 */
[----:B------:R-:W-:Y:S01]  /*02d0*/  FFMA R14, R9, R9, R14 ;  /* 0x00000009090e7223 */ /* 0x000fe2000000000e */
[----:B------:R-:W-:Y:S01]  /*02e0*/  SHF.L.U32 R13, R13, 0x10, RZ ;  /* 0x000000100d0d7819 */ /* 0x000fe200000006ff */
[----:B------:R-:W-:Y:S01]  /*02f0*/  FMUL R6, R6, R6 ;  /* 0x0000000606067220 */ /* 0x000fe20000400000 */
[----:B------:R-:W-:-:S02]  /*0300*/  FSEL R20, R17, -RZ, !P3 ;  /* 0x800000ff11147208 */ /* 0x000fc40005800000 */
[----:B------:R-:W-:Y:S01]  /*0310*/  SHF.L.U32 R9, R5, 0x10, RZ ;  /* 0x0000001005097819 */ /* 0x000fe200000006ff */
[----:B------:R-:W-:Y:S01]  /*0320*/  FADD R19, R19, R18 ;  /* 0x0000001213137221 */ /* 0x000fe20000000000 */
[----:B------:R-:W-:Y:S01]  /*0330*/  PRMT R5, R7, 0x7632, R5 ;  /* 0x0000763207057816 */ /* 0x000fe20000000005 */
[----:B------:R-:W-:Y:S01]  /*0340*/  FFMA R20, R13, R13, R20 ;  /* 0x0000000d0d147223 */ /* 0x000fe20000000014 */
[----:B------:R-:W-:Y:S01]  /*0350*/  SHF.L.U32 R7, R7, 0x10, RZ ;  /* 0x0000001007077819 */ /* 0x000fe200000006ff */
[----:B------:R-:W-:Y:S01]  /*0360*/  FMUL R9, R9, R9 ;  /* 0x0000000909097220 */ /* 0x000fe20000400000 */
[----:B------:R-:W-:Y:S01]  /*0370*/  PRMT R4, R10, 0x7632, R4 ;  /* 0x000076320a047816 */ /* 0x000fe20000000004 */
[----:B------:R-:W-:Y:S01]  /*0380*/  FADD R19, R14, R19 ;  /* 0x000000130e137221 */ /* 0x000fe20000000000 */
[----:B------:R-:W-:Y:S02]  /*0390*/  SHF.L.U32 R10, R10, 0x10, RZ ;  /* 0x000000100a0a7819 */ /* 0x000fe400000006ff */
[----:B------:R-:W-:Y:S01]  /*03a0*/  FSEL R13, R6, -RZ, !P3 ;  /* 0x800000ff060d7208 */ /* 0x000fe20005800000 */
[----:B------:R-:W-:Y:S01]  /*03b0*/  FMUL R7, R7, R7 ;  /* 0x0000000707077220 */ /* 0x000fe20000400000 */
[----:B------:R-:W-:Y:S01]  /*03c0*/  SHF.L.U32 R5, R5, 0x10, RZ ;  /* 0x0000001005057819 */ /* 0x000fe200000006ff */
[----:B------:R-:W-:Y:S01]  /*03d0*/  FADD R20, R20, R19 ;  /* 0x0000001314147221 */ /* 0x000fe20000000000 */
[----:B------:R-:W-:Y:S01]  /*03e0*/  SHF.L.U32 R4, R4, 0x10, RZ ;  /* 0x0000001004047819 */ /* 0x000fe200000006ff */
[----:B------:R-:W-:Y:S01]  /*03f0*/  FFMA R13, R10, R10, R13 ;  /* 0x0000000a0a0d7223 */ /* 0x000fe2000000000d */
[----:B------:R-:W-:Y:S01]  /*0400*/  FSEL R9, R9, -RZ, !P3 ;  /* 0x800000ff09097208 */ /* 0x000fe20005800000 */
[----:B------:R-:W-:Y:S01]  /*0410*/  FMUL R5, R5, R5 ;  /* 0x0000000505057220 */ /* 0x000fe20000400000 */
[----:B------:R-:W-:Y:S01]  /*0420*/  PRMT R8, R11, 0x7632, R8 ;  /* 0x000076320b087816 */ /* 0x000fe20000000008 */
[----:B------:R-:W-:Y:S01]  /*0430*/  FADD R20, R13, R20 ;  /* 0x000000140d147221 */ /* 0x000fe20000000000 */
[----:B------:R-:W-:Y:S01]  /*0440*/  SHF.L.U32 R11, R11, 0x10, RZ ;  /* 0x000000100b0b7819 */ /* 0x000fe200000006ff */
[----:B------:R-:W-:Y:S01]  /*0450*/  FFMA R9, R4, R4, R9 ;  /* 0x0000000404097223 */ /* 0x000fe20000000009 */
[----:B------:R-:W-:-:S02]  /*0460*/  FSEL R6, R7, -RZ, !P3 ;  /* 0x800000ff07067208 */ /* 0x000fc40005800000 */
[----:B------:R-:W-:Y:S01]  /*0470*/  SHF.L.U32 R8, R8, 0x10, RZ ;  /* 0x0000001008087819 */ /* 0x000fe200000006ff */
[----:B------:R-:W-:Y:S01]  /*0480*/  FADD R9, R9, R20 ;  /* 0x0000001409097221 */ /* 0x000fe20000000000 */
[----:B------:R-:W-:Y:S01]  /*0490*/  FSEL R5, R5, -RZ, !P3 ;  /* 0x800000ff05057208 */ /* 0x000fe20005800000 */
[----:B------:R-:W-:-:S04]  /*04a0*/  FFMA R6, R11, R11, R6 ;  /* 0x0000000b0b067223 */ /* 0x000fc80000000006 */
[----:B------:R-:W-:Y:S01]  /*04b0*/  FFMA R5, R8, R8, R5 ;  /* 0x0000000808057223 */ /* 0x000fe20000000005 */
[----:B------:R-:W-:-:S04]  /*04c0*/  FADD R6, R6, R9 ;  /* 0x0000000906067221 */ /* 0x000fc80000000000 */
[----:B------:R-:W-:-:S05]  /*04d0*/  FADD R5, R5, R6 ;  /* 0x0000000605057221 */ /* 0x000fca0000000000 */
[----:B------:R-:W0:Y:S02]  /*04e0*/  SHFL.BFLY PT, R4, R5, 0x10, 0x1f ;  /* 0x0e001f0005047f89 */ /* 0x000e2400000e0000 */
[----:B0-----:R-:W-:-:S05]  /*04f0*/  FADD R4, R5, R4 ;  /* 0x0000000405047221 */ /* 0x001fca0000000000 */
[----:B------:R-:W0:Y:S02]  /*0500*/  SHFL.BFLY PT, R7, R4, 0x8, 0x1f ;  /* 0x0d001f0004077f89 */ /* 0x000e2400000e0000 */
[----:B0-----:R-:W-:-:S05]  /*0510*/  FADD R7, R4, R7 ;  /* 0x0000000704077221 */ /* 0x001fca0000000000 */
[----:B------:R-:W0:Y:S02]  /*0520*/  SHFL.BFLY PT, R6, R7, 0x4, 0x1f ;  /* 0x0c801f0007067f89 */ /* 0x000e2400000e0000 */
[----:B0-----:R-:W-:-:S05]  /*0530*/  FADD R6, R7, R6 ;  /* 0x0000000607067221 */ /* 0x001fca0000000000 */
[----:B------:R-:W0:Y:S02]  /*0540*/  SHFL.BFLY PT, R9, R6, 0x2, 0x1f ;  /* 0x0c401f0006097f89 */ /* 0x000e2400000e0000 */
[----:B0-----:R-:W-:-:S05]  /*0550*/  FADD R9, R6, R9 ;  /* 0x0000000906097221 */ /* 0x001fca0000000000 */
[----:B------:R-:W0:Y:S01]  /*0560*/  SHFL.BFLY PT, R8, R9, 0x1, 0x1f ;  /* 0x0c201f0009087f89 */ /* 0x000e2200000e0000 */
[----:B------:R-:W-:-:S04]  /*0570*/  SHF.R.U32.HI R10, RZ, 0x3, R12 ;  /* 0x00000003ff0a7819 */ /* 0x000fc8000001160c */
[----:B------:R-:W-:Y:S01]  /*0580*/  LOP3.LUT R10, R10, 0x1c, RZ, 0xc0, !PT ;  /* 0x0000001c0a0a7812 */ /* 0x000fe200078ec0ff */
[----:B0-----:R-:W-:-:S05]  /*0590*/  FADD R11, R9, R8 ;  /* 0x00000008090b7221 */ /* 0x001fca0000000000 */
[----:B------:R-:W-:Y:S04]  /*05a0*/  @!P2 STS [R10], R11 ;  /* 0x0000000b0a00a388 */ /* 0x000fe80000000800 */
[----:B------:R-:W-:Y:S06]  /*05b0*/  BAR.SYNC 0x0 ;  /* 0x0000000000007b1d */ /* 0x000fec0000000000 */
[----:B------:R-:W0:Y:S04]  /*05c0*/  @!P1 LDS R0, [R12.X4] ;  /* 0x000000000c009984 */ /* 0x000e280000004800 */
[----:B0-----:R-:W0:Y:S02]  /*05d0*/  SHFL.BFLY PT, R5, R0, 0x4, 0x1f ;  /* 0x0c801f0000057f89 */ /* 0x001e2400000e0000 */
[----:B0-----:R-:W-:-:S05]  /*05e0*/  FADD R5, R0, R5 ;  /* 0x0000000500057221 */ /* 0x001fca0000000000 */
[----:B------:R-:W0:Y:S01]  /*05f0*/  SHFL.BFLY PT, R4, R5, 0x2, 0x1f ;  /* 0x0c401f0005047f89 */ /* 0x000e2200000e0000 */
[----:B------:R-:W-:Y:S01]  /*0600*/  LOP3.LUT P0, RZ, R12, 0x7, RZ, 0xc0, !PT ;  /* 0x000000070cff7812 */ /* 0x000fe2000780c0ff */
[----:B0-----:R-:W-:-:S05]  /*0610*/  FADD R4, R5, R4 ;  /* 0x0000000405047221 */ /* 0x001fca0000000000 */
[----:B------:R-:W0:Y:S01]  /*0620*/  SHFL.BFLY PT, R7, R4, 0x1, 0x1f ;  /* 0x0c201f0004077f89 */ /* 0x000e2200000e0000 */
[----:B------:R-:W-:Y:S01]  /*0630*/  ISETP.LT.AND P0, PT, R12, 0x8, !P0 ;  /* 0x000000080c00780c */ /* 0x000fe20004701270 */
[----:B0-----:R-:W-:-:S12]  /*0640*/  FADD R7, R4, R7 ;  /* 0x0000000704077221 */ /* 0x001fd80000000000 */
[----:B------:R-:W-:Y:S04]  /*0650*/  @P0 STS [R12.X4], R7 ;  /* 0x000000070c000388 */ /* 0x000fe80000004800 */
[----:B------:R-:W-:Y:S06]  /*0660*/  BAR.SYNC 0x0 ;  /* 0x0000000000007b1d */ /* 0x000fec0000000000 */
[----:B------:R-:W0:Y:S04]  /*0670*/  LDS R27, [RZ] ;  /* 0x00000000ff1b7984 */ /* 0x000e280000000800 */
[----:B------:R-:W-:Y:S06]  /*0680*/  BAR.SYNC 0x0 ;  /* 0x0000000000007b1d */ /* 0x000fec0000000000 */
[----:B0-----:R-:W-:Y:S04]  /*0690*/  STS [RZ], R27 ;  /* 0x0000001bff007388 */ /* 0x001fe80000000800 */
[----:B------:R-:W-:Y:S06]  /*06a0*/  BAR.SYNC 0x0 ;  /* 0x0000000000007b1d */ /* 0x000fec0000000000 */
[----:B------:R-:W0:Y:S01]  /*06b0*/  LDS R5, [RZ] ;  /* 0x00000000ff057984 */ /* 0x000e220000000800 */
[----:B------:R-:W-:-:S03]  /*06c0*/  MOV R0, 0x39e38e39 ;  /* 0x39e38e3900007802 */ /* 0x000fc60000000f00 */
[----:B------:R-:W-:Y:S06]  /*06d0*/  BAR.SYNC 0x0 ;  /* 0x0000000000007b1d */ /* 0x000fec0000000000 */
[----:B------:R-:W-:Y:S02]  /*06e0*/  ISETP.NE.AND P4, PT, R16, RZ, PT ;  /* 0x000000ff1000720c */ /* 0x000fe40003f85270 */
[----:B------:R-:W-:-:S05]  /*06f0*/  MOV R29, 0x4 ;  /* 0x00000004001d7802 */ /* 0x000fca0000000f00 */
[----:B------:R-:W-:-:S04]  /*0700*/  IMAD.WIDE R36, R2, R29, c[0x0][0x160] ;  /* 0x0000580002247625 */ /* 0x000fc800078e021d */
[----:B------:R-:W-:Y:S01]  /*0710*/  IMAD.WIDE.U32 R32, R3, R29, c[0x0][0x178] ;  /* 0x00005e0003207625 */ /* 0x000fe200078e001d */
[----:B0-----:R-:W-:-:S04]  /*0720*/  FFMA R13, R5, R0, 9.9999997473787516356e-06 ;  /* 0x3727c5ac050d7423 */ /* 0x001fc80000000000 */
[----:B------:R-:W0:Y:S01]  /*0730*/  MUFU.RSQ R31, R13 ;  /* 0x0000000d001f7308 */ /* 0x000e220000001400 */
[CC--:B------:R-:W-:Y:S01]  /*0740*/  IMAD.WIDE R20, R30.reuse, R29.reuse, c[0x0][0x180] ;  /* 0x000060001e147625 */ /* 0x0c0fe200078e021d */
[----:B------:R-:W-:Y:S01]  /*0750*/  IADD3 R16, R30, 0x4, RZ ;  /* 0x000000041e107810 */ /* 0x000fe20007ffe0ff */
[----:B0-----:R0:W-:Y:S04]  /*0760*/  @!P4 STG.E [R36.64], R31 ;  /* 0x0000001f2400c986 */ /* 0x0011e8000c101904 */
[----:B------:R-:W2:Y:S04]  /*0770*/  LDG.E.EL.128 R8, [R24.64] ;  /* 0x0000000418087981 */ /* 0x000ea8000c2e1d00 */
[----:B------:R-:W3:Y:S04]  /*0780*/  LDG.E.EL.128 R4, [R32.64] ;  /* 0x0000000420047981 */ /* 0x000ee8000c2e1d00 */
[----:B------:R-:W4:Y:S04]  /*0790*/  LDG.E.EL.128 R20, [R20.64] ;  /* 0x0000000414147981 */ /* 0x000f28000c2e1d00 */
[----:B------:R-:W5:Y:S01]  /*07a0*/  LDG.E.EL.128 R12, [R32.64+0x10] ;  /* 0x00001004200c7981 */ /* 0x000f62000c2e1d00 */
[----:B------:R-:W-:-:S06]  /*07b0*/  IMAD.WIDE R16, R16, R29, c[0x0][0x180] ;  /* 0x0000600010107625 */ /* 0x000fcc00078e021d */
[----:B------:R-:W5:Y:S01]  /*07c0*/  LDG.E.EL.128 R16, [R16.64] ;  /* 0x0000000410107981 */ /* 0x000f62000c2e1d00 */
[----:B------:R-:W-:-:S06]  /*07d0*/  FFMA R0, R27, R0, 9.9999997473787516356e-06 ;  /* 0x3727c5ac1b007423 */ /* 0x000fcc0000000000 */
[----:B------:R-:W1:Y:S01]  /*07e0*/  MUFU.RSQ R0, R0 ;  /* 0x0000000000007308 */ /* 0x000e620000001400 */
[----:B--2---:R-:W-:Y:S01]  /*07f0*/  SHF.L.U32 R27, R8, 0x10, RZ ;  /* 0x00000010081b7819 */ /* 0x004fe200000006ff */
[----:B---3--:R-:W-:-:S04]  /*0800*/  FADD R24, R4, 1 ;  /* 0x3f80000004187421 */ /* 0x008fc80000000000 */
[----:B-1----:R-:W-:Y:S01]  /*0810*/  FMUL R27, R0, R27 ;  /* 0x0000001b001b7220 */ /* 0x002fe20000400000 */
[----:B----4-:R-:W-:Y:S01]  /*0820*/  FMUL R4, R21, 48 ;  /* 0x4240000015047820 */ /* 0x010fe20000400000 */
[----:B------:R-:W-:Y:S01]  /*0830*/  FMUL R26, R20, 48 ;  /* 0x42400000141a7820 */ /* 0x000fe20000400000 */
[----:B------:R-:W-:Y:S01]  /*0840*/  FMUL R21, R22, 48 ;  /* 0x4240000016157820 */ /* 0x000fe20000400000 */
[----:B------:R-:W-:Y:S01]  /*0850*/  FMUL R20, R23, 48 ;  /* 0x4240000017147820 */ /* 0x000fe20000400000 */
[----:B------:R-:W-:Y:S02]  /*0860*/  PRMT R22, R8, 0x7632, R22 ;  /* 0x0000763208167816 */ /* 0x000fe40000000016 */
[----:B------:R-:W-:Y:S01]  /*0870*/  PRMT R23, R9, 0x7632, R23 ;  /* 0x0000763209177816 */ /* 0x000fe20000000017 */
[----:B0-----:R-:W-:Y:S01]  /*0880*/  FFMA R31, R27, R24, R26 ;  /* 0x000000181b1f7223 */ /* 0x001fe2000000001a */
[----:B------:R-:W-:Y:S02]  /*0890*/  SHF.L.U32 R25, R9, 0x10, RZ ;  /* 0x0000001009197819 */ /* 0x000fe400000006ff */
[----:B------:R-:W-:-:S02]  /*08a0*/  SHF.L.U32 R9, R22, 0x10, RZ ;  /* 0x0000001016097819 */ /* 0x000fc400000006ff */
[----:B------:R-:W-:Y:S01]  /*08b0*/  SHF.L.U32 R27, R23, 0x10, RZ ;  /* 0x00000010171b7819 */ /* 0x000fe200000006ff */
[----:B-----5:R-:W-:Y:S01]  /*08c0*/  FADD R8, R12, 1 ;  /* 0x3f8000000c087421 */ /* 0x020fe20000000000 */
[C---:B------:R-:W-:Y:S01]  /*08d0*/  FMUL R12, R0.reuse, R25 ;  /* 0x00000019000c7220 */ /* 0x040fe20000400000 */
[C---:B------:R-:W-:Y:S01]  /*08e0*/  FMUL R25, R0.reuse, R9 ;  /* 0x0000000900197220 */ /* 0x040fe20000400000 */
[----:B------:R-:W-:Y:S01]  /*08f0*/  FADD R7, R7, 1 ;  /* 0x3f80000007077421 */ /* 0x000fe20000000000 */
[----:B------:R-:W-:Y:S01]  /*0900*/  FMUL R9, R0, R27 ;  /* 0x0000001b00097220 */ /* 0x000fe20000400000 */
[----:B------:R-:W-:Y:S01]  /*0910*/  SHF.L.U32 R37, R10, 0x10, RZ ;  /* 0x000000100a257819 */ /* 0x000fe200000006ff */
[----:B------:R-:W-:Y:S01]  /*0920*/  FADD R6, R6, 1 ;  /* 0x3f80000006067421 */ /* 0x000fe20000000000 */
[----:B------:R-:W-:Y:S01]  /*0930*/  FADD R5, R5, 1 ;  /* 0x3f80000005057421 */ /* 0x000fe20000000000 */
[----:B------:R-:W-:Y:S01]  /*0940*/  FFMA R9, R9, R7, R20 ;  /* 0x0000000709097223 */ /* 0x000fe20000000014 */
[----:B------:R-:W-:Y:S01]  /*0950*/  IMAD R20, R2, 0x900, R3 ;  /* 0x0000090002147824 */ /* 0x000fe200078e0203 */
[----:B------:R-:W-:Y:S01]  /*0960*/  FMUL R23, R16, 48 ;  /* 0x4240000010177820 */ /* 0x000fe20000400000 */
[----:B------:R-:W-:Y:S01]  /*0970*/  FMUL R22, R0, R37 ;  /* 0x0000002500167220 */ /* 0x000fe20000400000 */
[----:B------:R-:W-:Y:S01]  /*0980*/  FFMA R12, R12, R6, R21 ;  /* 0x000000060c0c7223 */ /* 0x000fe20000000015 */
[----:B------:R-:W-:Y:S01]  /*0990*/  FFMA R16, R25, R5, R4 ;  /* 0x0000000519107223 */ /* 0x000fe20000000004 */
[----:B------:R-:W-:Y:S01]  /*09a0*/  CS2R R6, SRZ ;  /* 0x0000000000067805 */ /* 0x000fe2000001ff00 */
[----:B------:R-:W-:Y:S01]  /*09b0*/  CS2R R4, SRZ ;  /* 0x0000000000047805 */ /* 0x000fe2000001ff00 */
[----:B------:R-:W-:Y:S01]  /*09c0*/  IADD3 R36, R20, 0x800, RZ ;  /* 0x0000080014247810 */ /* 0x000fe20007ffe0ff */
[----:B------:R-:W-:Y:S01]  /*09d0*/  FFMA R8, R22, R8, R23 ;  /* 0x0000000816087223 */ /* 0x000fe20000000017 */
[----:B------:R-:W-:Y:S01]  /*09e0*/  CS2R R20, SRZ ;  /* 0x0000000000147805 */ /* 0x000fe2000001ff00 */
[----:B------:R-:W-:Y:S01]  /*09f0*/  CS2R R22, SRZ ;  /* 0x0000000000167805 */ /* 0x000fe2000001ff00 */
[----:B------:R-:W-:Y:S01]  /*0a00*/  CS2R R24, SRZ ;  /* 0x0000000000187805 */ /* 0x000fe2000001ff00 */
[----:B------:R-:W-:Y:S01]  /*0a10*/  CS2R R26, SRZ ;  /* 0x00000000001a7805 */ /* 0x000fe2000001ff00 */
[----:B------:R-:W-:Y:S01]  /*0a20*/  IMAD.WIDE R36, R36, R29, c[0x0][0x180] ;  /* 0x0000600024247625 */ /* 0x000fe200078e021d */
[----:B------:R0:W2:Y:S04]  /*0a30*/  @!P3 LDG.E.EL.128 R4, [R34.64] ;  /* 0x000000042204b981 */ /* 0x0000a8000c2e1d00 */
[----:B------:R1:W3:Y:S04]  /*0a40*/  @!P3 LDG.E.EL.128 R20, [R36.64] ;  /* 0x000000042414b981 */ /* 0x0002e8000c2e1d00 */
[----:B------:R-:W4:Y:S01]  /*0a50*/  @!P3 LDG.E.EL.128 R24, [R32.64+0x2000] ;  /* 0x002000042018b981 */ /* 0x000f22000c2e1d00 */
[----:B0-----:R-:W-:Y:S01]  /*0a60*/  SHF.L.U32 R35, R11, 0x10, RZ ;  /* 0x000000100b237819 */ /* 0x001fe200000006ff */
[----:B------:R-:W-:Y:S01]  /*0a70*/  FMUL R18, R18, 48 ;  /* 0x4240000012127820 */ /* 0x000fe20000400000 */
[----:B-1----:R-:W-:-:S03]  /*0a80*/  FADD R37, R14, 1 ;  /* 0x3f8000000e257421 */ /* 0x002fc60000000000 */
[----:B------:R-:W-:-:S04]  /*0a90*/  FMUL R14, R0, R35 ;  /* 0x00000023000e7220 */ /* 0x000fc80000400000 */
[----:B------:R-:W-:Y:S01]  /*0aa0*/  FFMA R14, R14, R37, R18 ;  /* 0x000000250e0e7223 */ /* 0x000fe20000000012 */
[----:B--2---:R-:W-:Y:S02]  /*0ab0*/  SEL R34, R4, RZ, !P3 ;  /* 0x000000ff04227207 */ /* 0x004fe40005800000 */
[----:B---3--:R-:W-:Y:S02]  /*0ac0*/  SEL R20, R20, RZ, !P3 ;  /* 0x000000ff14147207 */ /* 0x008fe40005800000 */
[----:B------:R-:W-:Y:S02]  /*0ad0*/  SHF.L.U32 R4, R34, 0x10, RZ ;  /* 0x0000001022047819 */ /* 0x000fe400000006ff */
[----:B----4-:R-:W-:Y:S01]  /*0ae0*/  SEL R24, R24, RZ, !P3 ;  /* 0x000000ff18187207 */ /* 0x010fe20005800000 */
[----:B------:R-:W-:Y:S01]  /*0af0*/  FMUL R37, R20, 48 ;  /* 0x4240000014257820 */ /* 0x000fe20000400000 */
[----:B------:R-:W-:Y:S01]  /*0b00*/  PRMT R34, R34, 0x7632, R34 ;  /* 0x0000763222227816 */ /* 0x000fe20000000022 */
[----:B------:R-:W-:-:S02]  /*0b10*/  FMUL R4, R0, R4 ;  /* 0x0000000400047220 */ /* 0x000fc40000400000 */
[----:B------:R-:W-:Y:S01]  /*0b20*/  FADD R35, R24, 1 ;  /* 0x3f80000018237421 */ /* 0x000fe20000000000 */
[----:B------:R-:W-:Y:S02]  /*0b30*/  SEL R18, R5, RZ, !P3 ;  /* 0x000000ff05127207 */ /* 0x000fe40005800000 */
[----:B------:R-:W-:Y:S01]  /*0b40*/  SEL R21, R21, RZ, !P3 ;  /* 0x000000ff15157207 */ /* 0x000fe20005800000 */
[----:B------:R-:W-:Y:S01]  /*0b50*/  FFMA R4, R4, R35, R37 ;  /* 0x0000002304047223 */ /* 0x000fe20000000025 */
[----:B------:R-:W-:Y:S02]  /*0b60*/  SHF.L.U32 R35, R34, 0x10, RZ ;  /* 0x0000001022237819 */ /* 0x000fe400000006ff */
[C---:B------:R-:W-:Y:S02]  /*0b70*/  SHF.L.U32 R5, R18.reuse, 0x10, RZ ;  /* 0x0000001012057819 */ /* 0x040fe400000006ff */
[----:B------:R-:W-:Y:S02]  /*0b80*/  SEL R24, R25, RZ, !P3 ;  /* 0x000000ff19187207 */ /* 0x000fe40005800000 */
[----:B------:R-:W-:Y:S01]  /*0b90*/  PRMT R18, R18, 0x7632, R18 ;  /* 0x0000763212127816 */ /* 0x000fe20000000012 */
[----:B------:R-:W-:Y:S01]  /*0ba0*/  FMUL R25, R21, 48 ;  /* 0x4240000015197820 */ /* 0x000fe20000400000 */
[----:B------:R-:W-:Y:S01]  /*0bb0*/  FMUL R36, R0, R35 ;  /* 0x0000002300247220 */ /* 0x000fe20000400000 */
[----:B------:R-:W-:Y:S01]  /*0bc0*/  SEL R22, R22, RZ, !P3 ;  /* 0x000000ff16167207 */ /* 0x000fe20005800000 */
[----:B------:R-:W-:Y:S01]  /*0bd0*/  FADD R21, R24, 1 ;  /* 0x3f80000018157421 */ /* 0x000fe20000000000 */
[----:B------:R-:W-:-:S02]  /*0be0*/  SEL R20, R26, RZ, !P3 ;  /* 0x000000ff1a147207 */ /* 0x000fc40005800000 */
[----:B------:R-:W-:Y:S02]  /*0bf0*/  SEL R23, R23, RZ, !P3 ;  /* 0x000000ff17177207 */ /* 0x000fe40005800000 */
[----:B------:R-:W-:Y:S02]  /*0c00*/  SEL R27, R27, RZ, !P3 ;  /* 0x000000ff1b1b7207 */ /* 0x000fe40005800000 */
[----:B------:R-:W-:Y:S01]  /*0c10*/  SHF.L.U32 R35, R18, 0x10, RZ ;  /* 0x0000001012237819 */ /* 0x000fe200000006ff */
[----:B------:R-:W-:Y:S01]  /*0c20*/  FFMA R36, R36, R21, R25 ;  /* 0x0000001524247223 */ /* 0x000fe20000000019 */
[----:B------:R-:W-:Y:S01]  /*0c30*/  FMUL R22, R22, 48 ;  /* 0x4240000016167820 */ /* 0x000fe20000400000 */
[----:B------:R-:W-:Y:S01]  /*0c40*/  FADD R20, R20, 1 ;  /* 0x3f80000014147421 */ /* 0x000fe20000000000 */
[C---:B------:R-:W-:Y:S01]  /*0c50*/  FMUL R5, R0.reuse, R5 ;  /* 0x0000000500057220 */ /* 0x040fe20000400000 */
[----:B------:R-:W-:Y:S01]  /*0c60*/  FMUL R25, R23, 48 ;  /* 0x4240000017197820 */ /* 0x000fe20000400000 */
[----:B------:R-:W-:Y:S01]  /*0c70*/  FADD R27, R27, 1 ;  /* 0x3f8000001b1b7421 */ /* 0x000fe20000000000 */
[----:B------:R-:W-:Y:S01]  /*0c80*/  FMUL R18, R0, R35 ;  /* 0x0000002300127220 */ /* 0x000fe20000400000 */
[----:B------:R-:W-:Y:S01]  /*0c90*/  IADD3 R34, R30, 0x804, RZ ;  /* 0x000008041e227810 */ /* 0x000fe20007ffe0ff */
[----:B------:R-:W-:-:S02]  /*0ca0*/  FFMA R5, R5, R20, R22 ;  /* 0x0000001405057223 */ /* 0x000fc40000000016 */
[----:B------:R-:W-:Y:S01]  /*0cb0*/  FFMA R18, R18, R27, R25 ;  /* 0x0000001b12127223 */ /* 0x000fe20000000019 */
[----:B------:R-:W-:Y:S01]  /*0cc0*/  CS2R R20, SRZ ;  /* 0x0000000000147805 */ /* 0x000fe2000001ff00 */
[----:B------:R-:W-:Y:S01]  /*0cd0*/  CS2R R22, SRZ ;  /* 0x0000000000167805 */ /* 0x000fe2000001ff00 */
[----:B------:R-:W-:Y:S01]  /*0ce0*/  CS2R R24, SRZ ;  /* 0x0000000000187805 */ /* 0x000fe2000001ff00 */
[----:B------:R-:W-:Y:S01]  /*0cf0*/  CS2R R26, SRZ ;  /* 0x00000000001a7805 */ /* 0x000fe2000001ff00 */
[----:B------:R-:W-:-:S05]  /*0d00*/  IMAD.WIDE R34, R34, R29, c[0x0][0x180] ;  /* 0x0000600022227625 */ /* 0x000fca00078e021d */
[----:B------:R0:W2:Y:S04]  /*0d10*/  @!P3 LDG.E.EL.128 R20, [R34.64] ;  /* 0x000000042214b981 */ /* 0x0000a8000c2e1d00 */
[----:B------:R-:W3:Y:S01]  /*0d20*/  @!P3 LDG.E.EL.128 R24, [R32.64+0x2010] ;  /* 0x002010042018b981 */ /* 0x000ee2000c2e1d00 */
[----:B------:R-:W-:Y:S01]  /*0d30*/  FMUL R18, R18, R18 ;  /* 0x0000001212127220 */ /* 0x000fe20000400000 */
[----:B------:R-:W-:Y:S01]  /*0d40*/  FMUL R5, R5, R5 ;  /* 0x0000000505057220 */ /* 0x000fe20000400000 */
[----:B------:R-:W-:Y:S01]  /*0d50*/  FMUL R4, R4, R4 ;  /* 0x0000000404047220 */ /* 0x000fe20000400000 */
[----:B------:R-:W-:Y:S01]  /*0d60*/  FMUL R36, R36, R36 ;  /* 0x0000002424247220 */ /* 0x000fe20000400000 */
[----:B------:R-:W-:Y:S02]  /*0d70*/  PRMT R10, R10, 0x7632, R10 ;  /* 0x000076320a0a7816 */ /* 0x000fe4000000000a */
[----:B------:R-:W-:-:S02]  /*0d80*/  FSEL R18, R18, -RZ, !P3 ;  /* 0x800000ff12127208 */ /* 0x000fc40005800000 */
[----:B0-----:R-:W-:Y:S01]  /*0d90*/  FSEL R35, R5, -RZ, !P3 ;  /* 0x800000ff05237208 */ /* 0x001fe20005800000 */
[----:B------:R-:W-:Y:S01]  /*0da0*/  FADD R5, R13, 1 ;  /* 0x3f8000000d057421 */ /* 0x000fe20000000000 */
[----:B------:R-:W-:Y:S01]  /*0db0*/  FSEL R4, R4, -RZ, !P3 ;  /* 0x800000ff04047208 */ /* 0x000fe20005800000 */
[----:B------:R-:W-:Y:S01]  /*0dc0*/  FFMA R18, R9, R9, R18 ;  /* 0x0000000909127223 */ /* 0x000fe20000000012 */
[----:B------:R-:W-:Y:S02]  /*0dd0*/  FSEL R37, R36, -RZ, !P3 ;  /* 0x800000ff24257208 */ /* 0x000fe40005800000 */
[----:B------:R-:W-:Y:S02]  /*0de0*/  SHF.L.U32 R13, R10, 0x10, RZ ;  /* 0x000000100a0d7819 */ /* 0x000fe400000006ff */
[----:B------:R-:W-:Y:S01]  /*0df0*/  SEL R9, R6, RZ, !P3 ;  /* 0x000000ff06097207 */ /* 0x000fe20005800000 */
[----:B------:R-:W-:Y:S01]  /*0e00*/  FFMA R35, R12, R12, R35 ;  /* 0x0000000c0c237223 */ /* 0x000fe20000000023 */
[----:B------:R-:W-:Y:S01]  /*0e10*/  FFMA R31, R31, R31, R4 ;  /* 0x0000001f1f1f7223 */ /* 0x000fe20000000004 */
[----:B------:R-:W-:Y:S01]  /*0e20*/  FFMA R16, R16, R16, R37 ;  /* 0x0000001010107223 */ /* 0x000fe20000000025 */
[----:B------:R-:W-:Y:S01]  /*0e30*/  FMUL R17, R17, 48 ;  /* 0x4240000011117820 */ /* 0x000fe20000400000 */
[----:B------:R-:W-:Y:S01]  /*0e40*/  FMUL R10, R0, R13 ;  /* 0x0000000d000a7220 */ /* 0x000fe20000400000 */
[----:B------:R-:W-:-:S02]  /*0e50*/  PRMT R12, R9, 0x7632, R12 ;  /* 0x00007632090c7816 */ /* 0x000fc4000000000c */
[----:B------:R-:W-:Y:S01]  /*0e60*/  SHF.L.U32 R9, R9, 0x10, RZ ;  /* 0x0000001009097819 */ /* 0x000fe200000006ff */
[----:B------:R-:W-:Y:S01]  /*0e70*/  FADD R16, R16, R31 ;  /* 0x0000001f10107221 */ /* 0x000fe20000000000 */
[----:B------:R-:W-:Y:S01]  /*0e80*/  FMUL R4, R19, 48 ;  /* 0x4240000013047820 */ /* 0x000fe20000400000 */
[----:B------:R-:W-:Y:S01]  /*0e90*/  FFMA R5, R10, R5, R17 ;  /* 0x000000050a057223 */ /* 0x000fe20000000011 */
[----:B------:R-:W-:Y:S02]  /*0ea0*/  SEL R10, R7, RZ, !P3 ;  /* 0x000000ff070a7207 */ /* 0x000fe40005800000 */
[----:B------:R-:W-:Y:S01]  /*0eb0*/  SHF.L.U32 R19, R12, 0x10, RZ ;  /* 0x000000100c137819 */ /* 0x000fe200000006ff */
[----:B------:R-:W-:Y:S01]  /*0ec0*/  FMUL R12, R0, R9 ;  /* 0x00000009000c7220 */ /* 0x000fe20000400000 */
[----:B------:R-:W-:Y:S01]  /*0ed0*/  FADD R35, R35, R16 ;  /* 0x0000001023237221 */ /* 0x000fe20000000000 */
[C---:B------:R-:W-:Y:S02]  /*0ee0*/  PRMT R7, R10.reuse, 0x7632, R7 ;  /* 0x000076320a077816 */ /* 0x040fe40000000007 */
[----:B------:R-:W-:Y:S01]  /*0ef0*/  SHF.L.U32 R31, R10, 0x10, RZ ;  /* 0x000000100a1f7819 */ /* 0x000fe200000006ff */
[----:B------:R-:W-:Y:S01]  /*0f00*/  FMUL R10, R0, R19 ;  /* 0x00000013000a7220 */ /* 0x000fe20000400000 */
[----:B------:R-:W-:-:S03]  /*0f10*/  SHF.L.U32 R7, R7, 0x10, RZ ;  /* 0x0000001007077819 */ /* 0x000fc600000006ff */
[C---:B------:R-:W-:Y:S01]  /*0f20*/  FMUL R9, R0.reuse, R31 ;  /* 0x0000001f00097220 */ /* 0x040fe20000400000 */
[----:B------:R-:W-:Y:S01]  /*0f30*/  PRMT R11, R11, 0x7632, R11 ;  /* 0x000076320b0b7816 */ /* 0x000fe2000000000b */
[----:B------:R-:W-:Y:S01]  /*0f40*/  FMUL R7, R0, R7 ;  /* 0x0000000700077220 */ /* 0x000fe20000400000 */
[----:B------:R-:W-:Y:S02]  /*0f50*/  FADD R6, R18, R35 ;  /* 0x0000002312067221 */ /* 0x000fe40000000000 */
[----:B------:R-:W-:Y:S01]  /*0f60*/  SHF.L.U32 R11, R11, 0x10, RZ ;  /* 0x000000100b0b7819 */ /* 0x000fe200000006ff */
[----:B------:R-:W-:-:S04]  /*0f70*/  FADD R15, R15, 1 ;  /* 0x3f8000000f0f7421 */ /* 0x000fc80000000000 */
[----:B------:R-:W-:-:S04]  /*0f80*/  FMUL R11, R0, R11 ;  /* 0x0000000b000b7220 */ /* 0x000fc80000400000 */
[----:B------:R-:W-:Y:S01]  /*0f90*/  FFMA R4, R11, R15, R4 ;  /* 0x0000000f0b047223 */ /* 0x000fe20000000004 */
[----:B--2---:R-:W-:Y:S02]  /*0fa0*/  SEL R20, R20, RZ, !P3 ;  /* 0x000000ff14147207 */ /* 0x004fe40005800000 */
[----:B---3--:R-:W-:-:S03]  /*0fb0*/  SEL R13, R24, RZ, !P3 ;  /* 0x000000ff180d7207 */ /* 0x008fc60005800000 */
[----:B------:R-:W-:Y:S01]  /*0fc0*/  FMUL R17, R20, 48 ;  /* 0x4240000014117820 */ /* 0x000fe20000400000 */
[----:B------:R-:W-:Y:S02]  /*0fd0*/  SEL R21, R21, RZ, !P3 ;  /* 0x000000ff15157207 */ /* 0x000fe40005800000 */
[----:B------:R-:W-:Y:S01]  /*0fe0*/  SEL R25, R25, RZ, !P3 ;  /* 0x000000ff19197207 */ /* 0x000fe20005800000 */
[----:B------:R-:W-:Y:S01]  /*0ff0*/  FADD R13, R13, 1 ;  /* 0x3f8000000d0d7421 */ /* 0x000fe20000000000 */
[----:B------:R-:W-:Y:S01]  /*1000*/  SEL R22, R22, RZ, !P3 ;  /* 0x000000ff16167207 */ /* 0x000fe20005800000 */
[----:B------:R-:W-:Y:S01]  /*1010*/  FMUL R21, R21, 48 ;  /* 0x4240000015157820 */ /* 0x000fe20000400000 */
[----:B------:R-:W-:Y:S01]  /*1020*/  SEL R16, R26, RZ, !P3 ;  /* 0x000000ff1a107207 */ /* 0x000fe20005800000 */
[----:B------:R-:W-:Y:S01]  /*1030*/  FADD R25, R25, 1 ;  /* 0x3f80000019197421 */ /* 0x000fe20000000000 */
[----:B------:R-:W-:Y:S01]  /*1040*/  FFMA R12, R12, R13, R17 ;  /* 0x0000000d0c0c7223 */ /* 0x000fe20000000011 */
[----:B------:R-:W-:Y:S01]  /*1050*/  SEL R23, R23, RZ, !P3 ;  /* 0x000000ff17177207 */ /* 0x000fe20005800000 */
[----:B------:R-:W-:Y:S01]  /*1060*/  FMUL R22, R22, 48 ;  /* 0x4240000016167820 */ /* 0x000fe20000400000 */
[----:B------:R-:W-:Y:S01]  /*1070*/  SEL R27, R27, RZ, !P3 ;  /* 0x000000ff1b1b7207 */ /* 0x000fe20005800000 */
[----:B------:R-:W-:Y:S01]  /*1080*/  FADD R16, R16, 1 ;  /* 0x3f80000010107421 */ /* 0x000fe20000000000 */
[----:B------:R-:W-:Y:S01]  /*1090*/  FFMA R21, R10, R25, R21 ;  /* 0x000000190a157223 */ /* 0x000fe20000000015 */
[----:B------:R-:W-:Y:S01]  /*10a0*/  FMUL R13, R12, R12 ;  /* 0x0000000c0c0d7220 */ /* 0x000fe20000400000 */
[----:B------:R-:W-:Y:S01]  /*10b0*/  FMUL R12, R23, 48 ;  /* 0x42400000170c7820 */ /* 0x000fe20000400000 */
[----:B------:R-:W-:Y:S01]  /*10c0*/  FFMA R9, R9, R16, R22 ;  /* 0x0000001009097223 */ /* 0x000fe20000000016 */
[----:B------:R-:W-:Y:S01]  /*10d0*/  FADD R10, R27, 1 ;  /* 0x3f8000001b0a7421 */ /* 0x000fe20000000000 */
[----:B------:R-:W-:Y:S01]  /*10e0*/  FMUL R21, R21, R21 ;  /* 0x0000001515157220 */ /* 0x000fe20000400000 */
[----:B------:R-:W-:Y:S01]  /*10f0*/  FSEL R13, R13, -RZ, !P3 ;  /* 0x800000ff0d0d7208 */ /* 0x000fe20005800000 */
[----:B------:R-:W-:Y:S01]  /*1100*/  FMUL R9, R9, R9 ;  /* 0x0000000909097220 */ /* 0x000fe20000400000 */
[----:B------:R-:W-:-:S02]  /*1110*/  FFMA R7, R7, R10, R12 ;  /* 0x0000000a07077223 */ /* 0x000fc4000000000c */
[----:B------:R-:W-:Y:S01]  /*1120*/  FSEL R10, R21, -RZ, !P3 ;  /* 0x800000ff150a7208 */ /* 0x000fe20005800000 */
[----:B------:R-:W-:Y:S01]  /*1130*/  FFMA R13, R8, R8, R13 ;  /* 0x00000008080d7223 */ /* 0x000fe2000000000d */
[----:B------:R-:W-:Y:S01]  /*1140*/  FMUL R7, R7, R7 ;  /* 0x0000000707077220 */ /* 0x000fe20000400000 */
[----:B------:R-:W-:Y:S02]  /*1150*/  FSEL R9, R9, -RZ, !P3 ;  /* 0x800000ff09097208 */ /* 0x000fe40005800000 */
[----:B------:R-:W-:Y:S01]  /*1160*/  FFMA R10, R5, R5, R10 ;  /* 0x00000005050a7223 */ /* 0x000fe2000000000a */
[----:B------:R-:W-:Y:S01]  /*1170*/  FADD R13, R13, R6 ;  /* 0x000000060d0d7221 */ /* 0x000fe20000000000 */
[----:B------:R-:W-:Y:S01]  /*1180*/  FSEL R7, R7, -RZ, !P3 ;  /* 0x800000ff07077208 */ /* 0x000fe20005800000 */
[----:B------:R-:W-:Y:S02]  /*1190*/  FFMA R9, R14, R14, R9 ;  /* 0x0000000e0e097223 */ /* 0x000fe40000000009 */
[----:B------:R-:W-:-:S02]  /*11a0*/  FADD R10, R10, R13 ;  /* 0x0000000d0a0a7221 */ /* 0x000fc40000000000 */
[----:B------:R-:W-:Y:S02]  /*11b0*/  FFMA R7, R4, R4, R7 ;  /* 0x0000000404077223 */ /* 0x000fe40000000007 */
        /* <DEDUP_REMOVED lines=8> */
[----:B------:R-:W0:Y:S04]  /*1240*/  SHFL.BFLY PT, R9, R6, 0x2, 0x1f ;  /* 0x0c401f0006097f89 */ /* 0x000e2800000e0000 */
[----:B------:R-:W1:Y:S01]  /*1250*/  S2R R10, SR_TID.X ;  /* 0x00000000000a7919 */ /* 0x000e620000002100 */
[----:B0-----:R-:W-:-:S05]  /*1260*/  FADD R9, R6, R9 ;  /* 0x0000000906097221 */ /* 0x001fca0000000000 */
[----:B------:R-:W0:Y:S01]  /*1270*/  SHFL.BFLY PT, R8, R9, 0x1, 0x1f ;  /* 0x0c201f0009087f89 */ /* 0x000e2200000e0000 */
[----:B-1----:R-:W-:-:S04]  /*1280*/  SHF.R.U32.HI R11, RZ, 0x3, R10 ;  /* 0x00000003ff0b7819 */ /* 0x002fc8000001160a */
[----:B------:R-:W-:Y:S01]  /*1290*/  LOP3.LUT R11, R11, 0x1c, RZ, 0xc0, !PT ;  /* 0x0000001c0b0b7812 */ /* 0x000fe200078ec0ff */
[----:B0-----:R-:W-:-:S05]  /*12a0*/  FADD R8, R9, R8 ;  /* 0x0000000809087221 */ /* 0x001fca0000000000 */
[----:B------:R-:W-:Y:S04]  /*12b0*/  @!P2 STS [R11], R8 ;  /* 0x000000080b00a388 */ /* 0x000fe80000000800 */
[----:B------:R-:W-:Y:S06]  /*12c0*/  BAR.SYNC 0x0 ;  /* 0x0000000000007b1d */ /* 0x000fec0000000000 */
[----:B------:R-:W0:Y:S04]  /*12d0*/  @!P1 LDS R28, [R10.X4] ;  /* 0x000000000a1c9984 */ /* 0x000e280000004800 */
[----:B0-----:R-:W0:Y:S02]  /*12e0*/  SHFL.BFLY PT, R5, R28, 0x4, 0x1f ;  /* 0x0c801f001c057f89 */ /* 0x001e2400000e0000 */
[----:B0-----:R-:W-:-:S05]  /*12f0*/  FADD R5, R28, R5 ;  /* 0x000000051c057221 */ /* 0x001fca0000000000 */
[----:B------:R-:W0:Y:S02]  /*1300*/  SHFL.BFLY PT, R4, R5, 0x2, 0x1f ;  /* 0x0c401f0005047f89 */ /* 0x000e2400000e0000 */
[----:B0-----:R-:W-:-:S05]  /*1310*/  FADD R4, R5, R4 ;  /* 0x0000000405047221 */ /* 0x001fca0000000000 */
[----:B------:R-:W0:Y:S02]  /*1320*/  SHFL.BFLY PT, R7, R4, 0x1, 0x1f ;  /* 0x0c201f0004077f89 */ /* 0x000e2400000e0000 */
[----:B0-----:R-:W-:-:S05]  /*1330*/  FADD R7, R4, R7 ;  /* 0x0000000704077221 */ /* 0x001fca0000000000 */
[----:B------:R-:W-:Y:S04]  /*1340*/  @P0 STS [R10.X4], R7 ;  /* 0x000000070a000388 */ /* 0x000fe80000004800 */
[----:B------:R-:W-:Y:S06]  /*1350*/  BAR.SYNC 0x0 ;  /* 0x0000000000007b1d */ /* 0x000fec0000000000 */
[----:B------:R-:W0:Y:S04]  /*1360*/  LDS R6, [RZ] ;  /* 0x00000000ff067984 */ /* 0x000e280000000800 */
[----:B------:R-:W-:Y:S06]  /*1370*/  BAR.SYNC 0x0 ;  /* 0x0000000000007b1d */ /* 0x000fec0000000000 */
[----:B0-----:R-:W-:Y:S04]  /*1380*/  STS [RZ], R6 ;  /* 0x00000006ff007388 */ /* 0x001fe80000000800 */
[----:B------:R-:W-:Y:S06]  /*1390*/  BAR.SYNC 0x0 ;  /* 0x0000000000007b1d */ /* 0x000fec0000000000 */
[----:B------:R-:W0:Y:S01]  /*13a0*/  LDS R8, [RZ] ;  /* 0x00000000ff087984 */ /* 0x000e220000000800 */
[----:B------:R-:W-:Y:S01]  /*13b0*/  MOV R11, 0x39e38e39 ;  /* 0x39e38e39000b7802 */ /* 0x000fe20000000f00 */
[----:B------:R-:W-:-:S04]  /*13c0*/  IMAD.WIDE R4, R2, R29, c[0x0][0x168] ;  /* 0x00005a0002047625 */ /* 0x000fc800078e021d */
[----:B------:R-:W-:-:S06]  /*13d0*/  FFMA R34, R6, R11, 9.9999997473787516356e-06 ;  /* 0x3727c5ac06227423 */ /* 0x000fcc000000000b */
[----:B------:R-:W-:Y:S01]  /*13e0*/  MUFU.RSQ R34, R34 ;  /* 0x0000002200227308 */ /* 0x000fe20000001400 */
[----:B0-----:R-:W-:-:S07]  /*13f0*/  FFMA R8, R8, R11, 9.9999997473787516356e-06 ;  /* 0x3727c5ac08087423 */ /* 0x001fce000000000b */
[----:B------:R-:W0:Y:S01]  /*1400*/  MUFU.RSQ R9, R8 ;  /* 0x0000000800097308 */ /* 0x000e220000001400 */
[----:B------:R-:W-:Y:S06]  /*1410*/  BAR.SYNC 0x0 ;  /* 0x0000000000007b1d */ /* 0x000fec0000000000 */
[----:B0-----:R0:W-:Y:S01]  /*1420*/  @!P4 STG.E [R4.64], R9 ;  /* 0x000000090400c986 */ /* 0x0011e2000c101904 */
[----:B------:R-:W-:Y:S02]  /*1430*/  MOV R26, RZ ;  /* 0x000000ff001a7202 */ /* 0x000fe40000000f00 */
[----:B------:R-:W-:Y:S01]  /*1440*/  IADD3 R37, R3, 0x4, RZ ;  /* 0x0000000403257810 */ /* 0x000fe20007ffe0ff */
[----:B------:R-:W-:-:S02]  /*1450*/  UPLOP3.LUT UP0, UPT, UPT, UPT, UPT, 0x80, 0x0 ;  /* 0x000000000000789c */ /* 0x000fc40003f0f070 */
.L_x_0:
[----:B------:R-:W-:Y:S01]  /*1460*/  LOP3.LUT R28, R26, R3, RZ, 0xfc, !PT ;  /* 0x000000031a1c7212 */ /* 0x000fe200078efcff */
[----:B0-----:R-:W-:Y:S01]  /*1470*/  CS2R R8, SRZ ;  /* 0x0000000000087805 */ /* 0x001fe2000001ff00 */
[----:B------:R-:W-:Y:S01]  /*1480*/  MOV R35, 0x2 ;  /* 0x0000000200237802 */ /* 0x000fe20000000f00 */
[----:B------:R-:W-:Y:S01]  /*1490*/  CS2R R10, SRZ ;  /* 0x00000000000a7805 */ /* 0x000fe2000001ff00 */
[----:B------:R-:W-:Y:S01]  /*14a0*/  ISETP.GE.U32.AND P1, PT, R28, 0x900, PT ;  /* 0x000009001c00780c */ /* 0x000fe20003f26070 */
[----:B------:R-:W-:Y:S01]  /*14b0*/  IMAD R36, R2, 0x900, R28 ;  /* 0x0000090002247824 */ /* 0x000fe200078e021c */
[----:B------:R-:W-:Y:S01]  /*14c0*/  MOV R29, 0x4 ;  /* 0x00000004001d7802 */ /* 0x000fe20000000f00 */
[----:B------:R-:W-:Y:S01]  /*14d0*/  CS2R R4, SRZ ;  /* 0x0000000000047805 */ /* 0x000fe2000001ff00 */
[----:B------:R-:W-:Y:S01]  /*14e0*/  CS2R R6, SRZ ;  /* 0x0000000000067805 */ /* 0x000fe2000001ff00 */
[----:B------:R-:W-:Y:S01]  /*14f0*/  IMAD.WIDE R24, R36, R35, c[0x0][0x170] ;  /* 0x00005c0024187625 */ /* 0x000fe200078e0223 */
[----:B------:R-:W-:Y:S01]  /*1500*/  CS2R R12, SRZ ;  /* 0x00000000000c7805 */ /* 0x000fe2000001ff00 */
[----:B------:R-:W-:-:S02]  /*1510*/  CS2R R14, SRZ ;  /* 0x00000000000e7805 */ /* 0x000fc4000001ff00 */
[----:B------:R-:W-:-:S04]  /*1520*/  IMAD.WIDE.U32 R22, R28, R29, c[0x0][0x178] ;  /* 0x00005e001c167625 */ /* 0x000fc800078e001d */
[----:B------:R-:W-:Y:S01]  /*1530*/  IMAD.WIDE R20, R36, R29, c[0x0][0x180] ;  /* 0x0000600024147625 */ /* 0x000fe200078e021d */
[----:B------:R0:W2:Y:S04]  /*1540*/  @!P1 LDG.E.EF.128 R8, [R24.64] ;  /* 0x0000000418089981 */ /* 0x0000a8000c0e1d00 */
[----:B------:R-:W3:Y:S04]  /*1550*/  @!P1 LDG.E.EL.128 R4, [R22.64] ;  /* 0x0000000416049981 */ /* 0x000ee8000c2e1d00 */
[----:B------:R1:W4:Y:S01]  /*1560*/  @!P1 LDG.E.EF.128 R12, [R20.64] ;  /* 0x00000004140c9981 */ /* 0x000322000c0e1d00 */
[----:B------:R-:W-:Y:S01]  /*1570*/  CS2R R16, SRZ ;  /* 0x0000000000107805 */ /* 0x000fe2000001ff00 */
[----:B------:R-:W-:Y:S01]  /*1580*/  CS2R R18, SRZ ;  /* 0x0000000000127805 */ /* 0x000fe2000001ff00 */
[----:B------:R-:W-:-:S05]  /*1590*/  IMAD.WIDE.U32 R30, R26, 0x4, R32 ;  /* 0x000000041a1e7825 */ /* 0x000fca00078e0020 */
[----:B------:R5:W5:Y:S01]  /*15a0*/  @!P1 LDG.E.EL.128 R16, [R30.64+0x10] ;  /* 0x000010041e109981 */ /* 0x000b62000c2e1d00 */
[----:B-1----:R-:W-:-:S05]  /*15b0*/  LOP3.LUT R21, R26, R37, RZ, 0xfc, !PT ;  /* 0x000000251a157212 */ /* 0x002fca00078efcff */
[----:B0-----:R-:W-:Y:S02]  /*15c0*/  IMAD R24, R2, 0x900, R21 ;  /* 0x0000090002187824 */ /* 0x001fe400078e0215 */
[----:B------:R-:W-:Y:S01]  /*15d0*/  CS2R R20, SRZ ;  /* 0x0000000000147805 */ /* 0x000fe2000001ff00 */
[----:B------:R-:W-:Y:S02]  /*15e0*/  IADD3 R26, P0, R3, R26, RZ ;  /* 0x0000001a031a7210 */ /* 0x000fe40007f1e0ff */
[----:B--2---:R-:W-:Y:S02]  /*15f0*/  SEL R8, R8, RZ, !P1 ;  /* 0x000000ff08087207 */ /* 0x004fe40004800000 */
[----:B---3--:R-:W-:Y:S02]  /*1600*/  SEL R4, R4, RZ, !P1 ;  /* 0x000000ff04047207 */ /* 0x008fe40004800000 */
[----:B------:R-:W-:Y:S02]  /*1610*/  SHF.L.U32 R27, R8, 0x10, RZ ;  /* 0x00000010081b7819 */ /* 0x000fe400000006ff */
[----:B----4-:R-:W-:Y:S01]  /*1620*/  SEL R12, R12, RZ, !P1 ;  /* 0x000000ff0c0c7207 */ /* 0x010fe20004800000 */
[----:B------:R-:W-:-:S02]  /*1630*/  FADD R23, R4, 1 ;  /* 0x3f80000004177421 */ /* 0x000fc40000000000 */
[----:B------:R-:W-:Y:S02]  /*1640*/  FMUL R4, R0, R27 ;  /* 0x0000001b00047220 */ /* 0x000fe40000400000 */
[----:B------:R-:W-:-:S04]  /*1650*/  FMUL R25, R12, 48 ;  /* 0x424000000c197820 */ /* 0x000fc80000400000 */
[----:B------:R-:W-:Y:S01]  /*1660*/  FFMA R4, R4, R23, R25 ;  /* 0x0000001704047223 */ /* 0x000fe20000000019 */
[----:B------:R-:W-:Y:S01]  /*1670*/  IMAD.WIDE R24, R24, R29, c[0x0][0x180] ;  /* 0x0000600018187625 */ /* 0x000fe200078e021d */
[----:B------:R-:W-:-:S06]  /*1680*/  CS2R R22, SRZ ;  /* 0x0000000000167805 */ /* 0x000fcc000001ff00 */
[----:B------:R0:W2:Y:S01]  /*1690*/  @!P1 LDG.E.EF.128 R20, [R24.64] ;  /* 0x0000000418149981 */ /* 0x0000a2000c0e1d00 */
[----:B------:R-:W-:Y:S02]  /*16a0*/  SEL R9, R9, RZ, !P1 ;  /* 0x000000ff09097207 */ /* 0x000fe40004800000 */
[----:B------:R-:W-:Y:S02]  /*16b0*/  SEL R14, R14, RZ, !P1 ;  /* 0x000000ff0e0e7207 */ /* 0x000fe40004800000 */
[----:B------:R-:W-:Y:S02]  /*16c0*/  SEL R27, R6, RZ, !P1 ;  /* 0x000000ff061b7207 */ /* 0x000fe40004800000 */
[----:B------:R-:W-:Y:S02]  /*16d0*/  PRMT R8, R8, 0x7632, R8 ;  /* 0x0000763208087816 */ /* 0x000fe40000000008 */
[----:B------:R-:W-:Y:S02]  /*16e0*/  SEL R12, R5, RZ, !P1 ;  /* 0x000000ff050c7207 */ /* 0x000fe40004800000 */
[----:B------:R-:W-:Y:S01]  /*16f0*/  SHF.L.U32 R6, R9, 0x10, RZ ;  /* 0x0000001009067819 */ /* 0x000fe200000006ff */
[----:B-----5:R-:W-:Y:S01]  /*1700*/  FMUL R31, R14, 48 ;  /* 0x424000000e1f7820 */ /* 0x020fe20000400000 */
[----:B------:R-:W-:-:S02]  /*1710*/  SEL R14, R13, RZ, !P1 ;  /* 0x000000ff0d0e7207 */ /* 0x000fc40004800000 */
[----:B------:R-:W-:Y:S01]  /*1720*/  SHF.L.U32 R5, R8, 0x10, RZ ;  /* 0x0000001008057819 */ /* 0x000fe200000006ff */
[----:B------:R-:W-:Y:S01]  /*1730*/  FADD R8, R12, 1 ;  /* 0x3f8000000c087421 */ /* 0x000fe20000000000 */
[----:B------:R-:W-:Y:S01]  /*1740*/  IADD3.X R13, RZ, RZ, RZ, P0, !PT ;  /* 0x000000ffff0d7210 */ /* 0x000fe200007fe4ff */
[----:B------:R-:W-:Y:S01]  /*1750*/  FADD R27, R27, 1 ;  /* 0x3f8000001b1b7421 */ /* 0x000fe20000000000 */
[----:B------:R-:W-:Y:S01]  /*1760*/  FMUL R6, R0, R6 ;  /* 0x0000000600067220 */ /* 0x000fe20000400000 */
[----:B------:R-:W-:Y:S01]  /*1770*/  LEA R12, P0, R26, c[0x0][0x188], 0x2 ;  /* 0x000062001a0c7a11 */ /* 0x000fe200078010ff */
[----:B0-----:R-:W-:Y:S02]  /*1780*/  CS2R R24, SRZ ;  /* 0x0000000000187805 */ /* 0x001fe4000001ff00 */
[----:B------:R-:W-:Y:S01]  /*1790*/  FFMA R6, R6, R27, R31 ;  /* 0x0000001b06067223 */ /* 0x000fe2000000001f */
[----:B------:R-:W-:Y:S02]  /*17a0*/  LEA.HI.X R13, R26, c[0x0][0x18c], R13, 0x2, P0 ;  /* 0x000063001a0d7a11 */ /* 0x000fe400000f140d */
[----:B------:R-:W-:Y:S01]  /*17b0*/  CS2R R26, SRZ ;  /* 0x00000000001a7805 */ /* 0x000fe2000001ff00 */
[----:B------:R-:W-:-:S05]  /*17c0*/  CS2R R30, SRZ ;  /* 0x00000000001e7805 */ /* 0x000fca000001ff00 */
[----:B------:R0:W3:Y:S02]  /*17d0*/  @!P1 LDG.E.EL.128 R24, [R12.64+0x10] ;  /* 0x000010040c189981 */ /* 0x0000e4000c2e1d00 */
[----:B0-----:R-:W-:Y:S02]  /*17e0*/  IMAD.WIDE.U32 R12, R28, R29, c[0x0][0x188] ;  /* 0x000062001c0c7625 */ /* 0x001fe400078e001d */
[----:B------:R-:W-:-:S06]  /*17f0*/  CS2R R28, SRZ ;  /* 0x00000000001c7805 */ /* 0x000fcc000001ff00 */
[----:B------:R2:W4:Y:S01]  /*1800*/  @!P1 LDG.E.EL.128 R28, [R12.64] ;  /* 0x000000040c1c9981 */ /* 0x000522000c2e1d00 */
[----:B------:R-:W-:Y:S01]  /*1810*/  FMUL R14, R14, 48 ;  /* 0x424000000e0e7820 */ /* 0x000fe20000400000 */
[----:B------:R-:W-:Y:S01]  /*1820*/  FMUL R5, R0, R5 ;  /* 0x0000000500057220 */ /* 0x000fe20000400000 */
[----:B------:R-:W-:-:S03]  /*1830*/  PRMT R9, R9, 0x7632, R9 ;  /* 0x0000763209097816 */ /* 0x000fc60000000009 */
[----:B------:R-:W-:Y:S01]  /*1840*/  FFMA R5, R5, R8, R14 ;  /* 0x0000000805057223 */ /* 0x000fe2000000000e */
[----:B------:R-:W-:Y:S02]  /*1850*/  SEL R8, R7, RZ, !P1 ;  /* 0x000000ff07087207 */ /* 0x000fe40004800000 */
[----:B------:R-:W-:Y:S02]  /*1860*/  SEL R14, R15, RZ, !P1 ;  /* 0x000000ff0f0e7207 */ /* 0x000fe40004800000 */
[----:B------:R-:W-:Y:S01]  /*1870*/  SHF.L.U32 R7, R9, 0x10, RZ ;  /* 0x0000001009077819 */ /* 0x000fe200000006ff */
[----:B------:R-:W-:Y:S01]  /*1880*/  FADD R8, R8, 1 ;  /* 0x3f80000008087421 */ /* 0x000fe20000000000 */
[----:B------:R-:W-:Y:S01]  /*1890*/  SEL R10, R10, RZ, !P1 ;  /* 0x000000ff0a0a7207 */ /* 0x000fe20004800000 */
[----:B------:R-:W-:Y:S02]  /*18a0*/  FMUL R14, R14, 48 ;  /* 0x424000000e0e7820 */ /* 0x000fe40000400000 */
[----:B------:R-:W-:Y:S01]  /*18b0*/  FMUL R7, R0, R7 ;  /* 0x0000000700077220 */ /* 0x000fe20000400000 */
[----:B------:R-:W-:-:S03]  /*18c0*/  SHF.L.U32 R9, R10, 0x10, RZ ;  /* 0x000000100a097819 */ /* 0x000fc600000006ff */
[----:B------:R-:W-:Y:S01]  /*18d0*/  FFMA R7, R7, R8, R14 ;  /* 0x0000000807077223 */ /* 0x000fe2000000000e */
[----:B------:R-:W-:Y:S01]  /*18e0*/  SEL R8, R16, RZ, !P1 ;  /* 0x000000ff10087207 */ /* 0x000fe20004800000 */
[----:B------:R-:W-:-:S04]  /*18f0*/  FMUL R9, R0, R9 ;  /* 0x0000000900097220 */ /* 0x000fc80000400000 */
[----:B------:R-:W-:Y:S01]  /*1900*/  FADD R8, R8, 1 ;  /* 0x3f80000008087421 */ /* 0x000fe20000000000 */
[----:B------:R-:W-:Y:S02]  /*1910*/  SEL R17, R17, RZ, !P1 ;  /* 0x000000ff11117207 */ /* 0x000fe40004800000 */
[----:B------:R-:W-:Y:S01]  /*1920*/  SEL R19, R19, RZ, !P1 ;  /* 0x000000ff13137207 */ /* 0x000fe20004800000 */
[C---:B------:R-:W-:Y:S01]  /*1930*/  FMUL R4, R34.reuse, R4 ;  /* 0x0000000422047220 */ /* 0x040fe20000400000 */
[C---:B------:R-:W-:Y:S01]  /*1940*/  FMUL R5, R34.reuse, R5 ;  /* 0x0000000522057220 */ /* 0x040fe20000400000 */
[C---:B------:R-:W-:Y:S01]  /*1950*/  FMUL R6, R34.reuse, R6 ;  /* 0x0000000622067220 */ /* 0x040fe20000400000 */
[----:B------:R-:W-:Y:S01]  /*1960*/  FMUL R7, R34, R7 ;  /* 0x0000000722077220 */ /* 0x000fe20000400000 */
[----:B------:R-:W-:Y:S01]  /*1970*/  PLOP3.LUT P0, PT, PT, PT, UP0, 0x80, 0x0 ;  /* 0x000000000000781c */ /* 0x000fe20003f0f008 */
[----:B------:R-:W-:Y:S01]  /*1980*/  UPLOP3.LUT UP0, UPT, UPT, UPT, UPT, 0x40, 0x0 ;  /* 0x000000000000789c */ /* 0x000fe20003f0e870 */
[----:B--2---:R-:W-:-:S05]  /*1990*/  SEL R12, R20, RZ, !P1 ;  /* 0x000000ff140c7207 */ /* 0x004fca0004800000 */
[----:B------:R-:W-:-:S04]  /*19a0*/  FMUL R12, R12, 48 ;  /* 0x424000000c0c7820 */ /* 0x000fc80000400000 */
[----:B------:R-:W-:Y:S01]  /*19b0*/  FFMA R9, R9, R8, R12 ;  /* 0x0000000809097223 */ /* 0x000fe2000000000c */
[----:B------:R-:W-:Y:S02]  /*19c0*/  SEL R8, R11, RZ, !P1 ;  /* 0x000000ff0b087207 */ /* 0x000fe40004800000 */
[----:B------:R-:W-:Y:S02]  /*19d0*/  SEL R12, R18, RZ, !P1 ;  /* 0x000000ff120c7207 */ /* 0x000fe40004800000 */
[----:B------:R-:W-:Y:S02]  /*19e0*/  SEL R14, R22, RZ, !P1 ;  /* 0x000000ff160e7207 */ /* 0x000fe40004800000 */
[----:B------:R-:W-:Y:S01]  /*19f0*/  SHF.L.U32 R11, R8, 0x10, RZ ;  /* 0x00000010080b7819 */ /* 0x000fe200000006ff */
[----:B------:R-:W-:Y:S02]  /*1a00*/  FADD R12, R12, 1 ;  /* 0x3f8000000c0c7421 */ /* 0x000fe40000000000 */
[----:B------:R-:W-:-:S02]  /*1a10*/  FMUL R14, R14, 48 ;  /* 0x424000000e0e7820 */ /* 0x000fc40000400000 */
[----:B------:R-:W-:Y:S01]  /*1a20*/  FMUL R11, R0, R11 ;  /* 0x0000000b000b7220 */ /* 0x000fe20000400000 */
[----:B------:R-:W-:-:S03]  /*1a30*/  PRMT R13, R8, 0x7632, R13 ;  /* 0x00007632080d7816 */ /* 0x000fc6000000000d */
[----:B------:R-:W-:Y:S01]  /*1a40*/  FFMA R11, R11, R12, R14 ;  /* 0x0000000c0b0b7223 */ /* 0x000fe2000000000e */
[----:B------:R-:W-:Y:S01]  /*1a50*/  PRMT R12, R10, 0x7632, R12 ;  /* 0x000076320a0c7816 */ /* 0x000fe2000000000c */
[----:B------:R-:W-:Y:S01]  /*1a60*/  FADD R10, R17, 1 ;  /* 0x3f800000110a7421 */ /* 0x000fe20000000000 */
[----:B------:R-:W-:Y:S02]  /*1a70*/  SEL R21, R21, RZ, !P1 ;  /* 0x000000ff15157207 */ /* 0x000fe40004800000 */
[----:B------:R-:W-:Y:S02]  /*1a80*/  SHF.L.U32 R15, R12, 0x10, RZ ;  /* 0x000000100c0f7819 */ /* 0x000fe400000006ff */
[----:B------:R-:W-:Y:S02]  /*1a90*/  SEL R23, R23, RZ, !P1 ;  /* 0x000000ff17177207 */ /* 0x000fe40004800000 */
[----:B------:R-:W-:Y:S01]  /*1aa0*/  SHF.L.U32 R17, R13, 0x10, RZ ;  /* 0x000000100d117819 */ /* 0x000fe200000006ff */
[----:B------:R-:W-:Y:S01]  /*1ab0*/  FMUL R12, R21, 48 ;  /* 0x42400000150c7820 */ /* 0x000fe20000400000 */
[C---:B------:R-:W-:Y:S01]  /*1ac0*/  FMUL R13, R0.reuse, R15 ;  /* 0x0000000f000d7220 */ /* 0x040fe20000400000 */
[----:B------:R-:W-:Y:S01]  /*1ad0*/  FADD R8, R19, 1 ;  /* 0x3f80000013087421 */ /* 0x000fe20000000000 */
[----:B------:R-:W-:Y:S01]  /*1ae0*/  FMUL R14, R23, 48 ;  /* 0x42400000170e7820 */ /* 0x000fe20000400000 */
[----:B------:R-:W-:Y:S01]  /*1af0*/  FMUL R15, R0, R17 ;  /* 0x00000011000f7220 */ /* 0x000fe20000400000 */
[----:B---3--:R-:W-:Y:S01]  /*1b00*/  SEL R25, R25, RZ, !P1 ;  /* 0x000000ff19197207 */ /* 0x008fe20004800000 */
[----:B------:R-:W-:-:S02]  /*1b10*/  FFMA R13, R13, R10, R12 ;  /* 0x0000000a0d0d7223 */ /* 0x000fc4000000000c */
[----:B------:R-:W-:Y:S01]  /*1b20*/  FFMA R15, R15, R8, R14 ;  /* 0x000000080f0f7223 */ /* 0x000fe2000000000e */
[C---:B------:R-:W-:Y:S01]  /*1b30*/  FMUL R8, R34.reuse, R9 ;  /* 0x0000000922087220 */ /* 0x040fe20000400000 */
[C---:B------:R-:W-:Y:S01]  /*1b40*/  FMUL R9, R34.reuse, R11 ;  /* 0x0000000b22097220 */ /* 0x040fe20000400000 */
[----:B------:R-:W-:Y:S01]  /*1b50*/  FADD R10, R25, 1 ;  /* 0x3f800000190a7421 */ /* 0x000fe20000000000 */
[C---:B------:R-:W-:Y:S01]  /*1b60*/  FMUL R11, R34.reuse, R13 ;  /* 0x0000000d220b7220 */ /* 0x040fe20000400000 */
[----:B------:R-:W-:Y:S01]  /*1b70*/  SEL R27, R27, RZ, !P1 ;  /* 0x000000ff1b1b7207 */ /* 0x000fe20004800000 */
[----:B------:R-:W-:Y:S01]  /*1b80*/  FMUL R15, R34, R15 ;  /* 0x0000000f220f7220 */ /* 0x000fe20000400000 */
[----:B------:R-:W-:Y:S01]  /*1b90*/  SEL R24, R24, RZ, !P1 ;  /* 0x000000ff18187207 */ /* 0x000fe20004800000 */
[----:B------:R-:W-:Y:S01]  /*1ba0*/  FMUL R11, R11, R10 ;  /* 0x0000000a0b0b7220 */ /* 0x000fe20000400000 */
[----:B------:R-:W-:Y:S01]  /*1bb0*/  SEL R26, R26, RZ, !P1 ;  /* 0x000000ff1a1a7207 */ /* 0x000fe20004800000 */
[----:B------:R-:W-:Y:S01]  /*1bc0*/  FADD R10, R27, 1 ;  /* 0x3f8000001b0a7421 */ /* 0x000fe20000000000 */
[----:B----4-:R-:W-:-:S02]  /*1bd0*/  SEL R13, R28, RZ, !P1 ;  /* 0x000000ff1c0d7207 */ /* 0x010fc40004800000 */
[----:B------:R-:W-:Y:S02]  /*1be0*/  SEL R29, R29, RZ, !P1 ;  /* 0x000000ff1d1d7207 */ /* 0x000fe40004800000 */
[----:B------:R-:W-:Y:S02]  /*1bf0*/  SEL R30, R30, RZ, !P1 ;  /* 0x000000ff1e1e7207 */ /* 0x000fe40004800000 */
[----:B------:R-:W-:Y:S01]  /*1c00*/  SEL R12, R31, RZ, !P1 ;  /* 0x000000ff1f0c7207 */ /* 0x000fe20004800000 */
[----:B------:R-:W-:Y:S01]  /*1c10*/  FMUL R14, R15, R10 ;  /* 0x0000000a0f0e7220 */ /* 0x000fe20000400000 */
[----:B------:R-:W-:Y:S01]  /*1c20*/  FADD R17, R24, 1 ;  /* 0x3f80000018117421 */ /* 0x000fe20000000000 */
[----:B------:R-:W-:Y:S01]  /*1c30*/  FADD R26, R26, 1 ;  /* 0x3f8000001a1a7421 */ /* 0x000fe20000000000 */
[----:B------:R-:W-:Y:S01]  /*1c40*/  FADD R13, R13, 1 ;  /* 0x3f8000000d0d7421 */ /* 0x000fe20000000000 */
[----:B------:R-:W-:Y:S01]  /*1c50*/  FADD R10, R29, 1 ;  /* 0x3f8000001d0a7421 */ /* 0x000fe20000000000 */
[----:B------:R-:W-:Y:S01]  /*1c60*/  FADD R15, R30, 1 ;  /* 0x3f8000001e0f7421 */ /* 0x000fe20000000000 */
[----:B------:R-:W-:Y:S01]  /*1c70*/  FADD R12, R12, 1 ;  /* 0x3f8000000c0c7421 */ /* 0x000fe20000000000 */
[----:B------:R-:W-:Y:S01]  /*1c80*/  FMUL R8, R8, R17 ;  /* 0x0000001108087220 */ /* 0x000fe20000400000 */
[----:B------:R-:W-:Y:S01]  /*1c90*/  FMUL R9, R9, R26 ;  /* 0x0000001a09097220 */ /* 0x000fe20000400000 */
[----:B------:R-:W-:Y:S01]  /*1ca0*/  FMUL R4, R4, R13 ;  /* 0x0000000d04047220 */ /* 0x000fe20000400000 */
[----:B------:R-:W-:Y:S01]  /*1cb0*/  FMUL R5, R5, R10 ;  /* 0x0000000a05057220 */ /* 0x000fe20000400000 */
[----:B------:R-:W-:Y:S01]  /*1cc0*/  FMUL R15, R6, R15 ;  /* 0x0000000f060f7220 */ /* 0x000fe20000400000 */
[----:B------:R-:W-:Y:S01]  /*1cd0*/  FMUL R12, R7, R12 ;  /* 0x0000000c070c7220 */ /* 0x000fe20000400000 */
[----:B------:R-:W-:-:S02]  /*1ce0*/  F2FP.BF16.F32.PACK_AB R6, R11, R8 ;  /* 0x000000080b06723e */ /* 0x000fc400000010ff */
[----:B------:R-:W-:Y:S01]  /*1cf0*/  F2FP.BF16.F32.PACK_AB R7, R14, R9 ;  /* 0x000000090e07723e */ /* 0x000fe200000010ff */
[----:B------:R-:W-:Y:S01]  /*1d00*/  IMAD.WIDE R8, R36, R35, c[0x0][0x190] ;  /* 0x0000640024087625 */ /* 0x000fe200078e0223 */
[----:B------:R-:W-:Y:S02]  /*1d10*/  F2FP.BF16.F32.PACK_AB R4, R5, R4 ;  /* 0x000000040504723e */ /* 0x000fe400000010ff */
[----:B------:R-:W-:Y:S02]  /*1d20*/  F2FP.BF16.F32.PACK_AB R5, R12, R15 ;  /* 0x0000000f0c05723e */ /* 0x000fe400000010ff */
[----:B------:R-:W-:-:S03]  /*1d30*/  MOV R26, 0x800 ;  /* 0x00000800001a7802 */ /* 0x000fc60000000f00 */
[----:B------:R0:W-:Y:S01]  /*1d40*/  @!P1 STG.E.128 [R8.64], R4 ;  /* 0x0000000408009986 */ /* 0x0001e2000c101d04 */
[----:B------:R-:W-:Y:S05]  /*1d50*/  @P0 BRA `(.L_x_0) ;  /* 0xfffff70000000947 */ /* 0x000fea000383ffff */
[----:B------:R-:W-:Y:S05]  /*1d60*/  EXIT ;  /* 0x000000000000794d */ /* 0x000fea0003800000 */
.L_x_1:
[----:B------:R-:W-:-:S00]  /*1d70*/  BRA `(.L_x_1) ;  /* 0xfffffff000007947 */ /* 0x000fc0000383ffff */
[----:B------:R-:W-:-:S00]  /*1d80*/  NOP ;  /* 0x0000000000007918 */ /* 0x000fc00000000000 */
[----:B------:R-:W-:-:S00]  /*1d90*/  NOP ;  /* 0x0000000000007918 */ /* 0x000fc00000000000 */
[----:B------:R-:W-:-:S00]  /*1da0*/  NOP ;  /* 0x0000000000007918 */ /* 0x000fc00000000000 */
[----:B------:R-:W-:-:S00]  /*1db0*/  NOP ;  /* 0x0000000000007918 */ /* 0x000fc00000000000 */
[----:B------:R-:W-:-:S00]  /*1dc0*/  NOP ;  /* 0x0000000000007918 */ /* 0x000fc00000000000 */
[----:B------:R-:W-:-:S00]  /*1dd0*/  NOP ;  /* 0x0000000000007918 */ /* 0x000fc00000000000 */
[----:B------:R-:W-:-:S00]  /*1de0*/  NOP ;  /* 0x0000000000007918 */ /* 0x000fc00000000000 */
[----:B------:R-:W-:-:S00]  /*1df0*/  NOP ;  /* 0x0000000000007918 */ /* 0x000fc00000000000 */
.L_x_2:


//--------------------- .nv.global.init           --------------------------
	.section	.nv.global.init,"aw",@progbits
.nv.global.init:
	.type		_$_str,@object
	.size		_$_str,(.L_0 - _$_str)
_$_str:
        /*0000*/ 	.byte	0x5f, 0x5f, 0x43, 0x55, 0x44, 0x41, 0x5f, 0x46, 0x54, 0x5a, 0x00
.L_0:


//--------------------- .nv.shared.triton__0d1d2d3d4d5d6d7de8de --------------------------
	.section	.nv.shared.triton__0d1d2d3d4d5d6d7de8de,"aw",@nobits
	.align	16
